//
// Generated by NVIDIA NVVM Compiler
//
// Compiler Build ID: CL-36424714
// Cuda compilation tools, release 13.0, V13.0.88
// Based on NVVM 20.0.0
//

.version 9.0
.target sm_100
.address_size 64

	// .globl	_Z6kerneli
.extern .func  (.param .b32 func_retval0) vprintf
(
	.param .b64 vprintf_param_0,
	.param .b64 vprintf_param_1
)
;
.global .align 1 .b8 $str[28] = {116, 101, 115, 116, 32, 101, 118, 101, 110, 116, 115, 32, 119, 105, 116, 104, 32, 115, 116, 114, 101, 97, 109, 58, 37, 100, 10};

.visible .entry _Z6kerneli(
	.param .u32 _Z6kerneli_param_0
)
{
	.local .align 8 .b8 	__local_depot0[8];
	.reg .b64 	%SP;
	.reg .b64 	%SPL;
	.reg .pred 	%p<2>;
	.reg .b32 	%r<9>;
	.reg .b64 	%rd<5>;

	mov.u64 	%SPL, __local_depot0;
	cvta.local.u64 	%SP, %SPL;
	ld.param.u32 	%r1, [_Z6kerneli_param_0];
	mov.u32 	%r2, %tid.x;
	mov.u32 	%r3, %ntid.x;
	mov.u32 	%r4, %ctaid.x;
	mul.lo.s32 	%r5, %r4, %r3;
	neg.s32 	%r6, %r5;
	setp.ne.s32 	%p1, %r2, %r6;
	@%p1 bra 	$L__BB0_2;
	add.u64 	%rd1, %SP, 0;
	add.u64 	%rd2, %SPL, 0;
	st.local.u32 	[%rd2], %r1;
	mov.u64 	%rd3, $str;
	cvta.global.u64 	%rd4, %rd3;
	{ // callseq 0, 0
	.param .b64 param0;
	st.param.b64 	[param0], %rd4;
	.param .b64 param1;
	st.param.b64 	[param1], %rd1;
	.param .b32 retval0;
	call.uni (retval0), 
	vprintf, 
	(
	param0, 
	param1
	);
	ld.param.b32 	%r7, [retval0];
	} // callseq 0
$L__BB0_2:
	ret;

}


// ===== COMPILED SASS (sm_100) =====

	.target	sm_100

	.elftype	@"ET_EXEC"


//--------------------- .note.nv.tkinfo           --------------------------
	.section	.note.nv.tkinfo,"",@"SHT_NOTE"
	.sectionflags	@"SHF_NOTE_NV_TKINFO"
	.tkinfo
        /*0018*/ 	.word	0x00000002
        /*0030*/ 	.string	""
        /*0030*/ 	.string	"ptxas"
        /*0030*/ 	.string	"Cuda compilation tools, release 13.0, V13.0.88"
        /*0030*/ 	.string	"Build cuda_13.0.r13.0/compiler.36424714_0"
        /*0030*/ 	.string	"-arch sm_100 -m 64 "



//--------------------- .note.nv.cuinfo           --------------------------
	.section	.note.nv.cuinfo,"",@"SHT_NOTE"
	.sectionflags	@"SHF_NOTE_NV_CUINFO"
        /*0018*/ 	.short	0x0002
        /*001a*/ 	.short	0x0064
        /*001c*/ 	.short	0x0082
	.zero		2


//--------------------- .nv.info                  --------------------------
	.section	.nv.info,"",@"SHT_CUDA_INFO"
	.align	4


	//----- nvinfo : EIATTR_REGCOUNT
	.align		4
        /*0000*/ 	.byte	0x04, 0x2f
        /*0002*/ 	.short	(.L_2 - .L_1)
	.align		4
.L_1:
        /*0004*/ 	.word	index@(_Z6kerneli)
        /*0008*/ 	.word	0x00000018


	//----- nvinfo : EIATTR_FRAME_SIZE
	.align		4
.L_2:
        /*000c*/ 	.byte	0x04, 0x11
        /*000e*/ 	.short	(.L_4 - .L_3)
	.align		4
.L_3:
        /*0010*/ 	.word	index@(_Z6kerneli)
        /*0014*/ 	.word	0x00000008


	//----- nvinfo : EIATTR_MIN_STACK_SIZE
	.align		4
.L_4:
        /*0018*/ 	.byte	0x04, 0x12
        /*001a*/ 	.short	(.L_6 - .L_5)
	.align		4
.L_5:
        /*001c*/ 	.word	index@(_Z6kerneli)
        /*0020*/ 	.word	0x00000008
.L_6:


//--------------------- .nv.compat                --------------------------
	.section	.nv.compat,"",@"SHT_CUDA_COMPAT_INFO"
	.align	4
        /*0000*/ 	.byte	0x02, 0x09, 0x00, 0x00, 0x02, 0x02, 0x01, 0x00, 0x02, 0x05, 0x05, 0x00, 0x03, 0x07, 0x01, 0x01
        /*0010*/ 	.byte	0x02, 0x03, 0x00, 0x00, 0x02, 0x06, 0x01, 0x00, 0x04, 0x0b, 0x08, 0x00, 0x09, 0x00, 0x00, 0x00
        /*0020*/ 	.byte	0x00, 0x00, 0x00, 0x00


//--------------------- .nv.info._Z6kerneli       --------------------------
	.section	.nv.info._Z6kerneli,"",@"SHT_CUDA_INFO"
	.sectionflags	@""
	.align	4


	//----- nvinfo : EIATTR_CUDA_API_VERSION
	.align		4
        /*0000*/ 	.byte	0x04, 0x37
        /*0002*/ 	.short	(.L_8 - .L_7)
.L_7:
        /*0004*/ 	.word	0x00000082


	//----- nvinfo : EIATTR_KPARAM_INFO
	.align		4
.L_8:
        /*0008*/ 	.byte	0x04, 0x17
        /*000a*/ 	.short	(.L_10 - .L_9)
.L_9:
        /*000c*/ 	.word	0x00000000
        /*0010*/ 	.short	0x0000
        /*0012*/ 	.short	0x0000
        /*0014*/ 	.byte	0x00, 0xf0, 0x11, 0x00


	//----- nvinfo : EIATTR_SPARSE_MMA_MASK
	.align		4
.L_10:
        /*0018*/ 	.byte	0x03, 0x50
        /*001a*/ 	.short	0x0000


	//----- nvinfo : EIATTR_MAXREG_COUNT
	.align		4
        /*001c*/ 	.byte	0x03, 0x1b
        /*001e*/ 	.short	0x00ff


	//----- nvinfo : EIATTR_EXTERNS
	.align		4
        /*0020*/ 	.byte	0x04, 0x0f
        /*0022*/ 	.short	(.L_12 - .L_11)


	//   ....[0]....
	.align		4
.L_11:
        /*0024*/ 	.word	index@(vprintf)


	//----- nvinfo : EIATTR_MERCURY_ISA_VERSION
	.align		4
.L_12:
        /*0028*/ 	.byte	0x03, 0x5f
        /*002a*/ 	.short	0x0101


	//----- nvinfo : EIATTR_VRC_CTA_INIT_COUNT
	.align		4
        /*002c*/ 	.byte	0x02, 0x4a
	.zero		1
	.zero		1


	//----- nvinfo : EIATTR_SYSCALL_OFFSETS
	.align		4
        /*0030*/ 	.byte	0x04, 0x46
        /*0032*/ 	.short	(.L_14 - .L_13)


	//   ....[0]....
.L_13:
        /*0034*/ 	.word	0x00000150


	//----- nvinfo : EIATTR_EXIT_INSTR_OFFSETS
	.align		4
.L_14:
        /*0038*/ 	.byte	0x04, 0x1c
        /*003a*/ 	.short	(.L_16 - .L_15)


	//   ....[0]....
.L_15:
        /*003c*/ 	.word	0x000000c0


	//   ....[1]....
        /*0040*/ 	.word	0x00000160


	//----- nvinfo : EIATTR_CRS_STACK_SIZE
	.align		4
.L_16:
        /*0044*/ 	.byte	0x04, 0x1e
        /*0046*/ 	.short	(.L_18 - .L_17)
.L_17:
        /*0048*/ 	.word	0x00000000


	//----- nvinfo : EIATTR_CBANK_PARAM_SIZE
	.align		4
.L_18:
        /*004c*/ 	.byte	0x03, 0x19
        /*004e*/ 	.short	0x0004


	//----- nvinfo : EIATTR_PARAM_CBANK
	.align		4
        /*0050*/ 	.byte	0x04, 0x0a
        /*0052*/ 	.short	(.L_20 - .L_19)
	.align		4
.L_19:
        /*0054*/ 	.word	index@(.nv.constant0._Z6kerneli)
        /*0058*/ 	.short	0x0380
        /*005a*/ 	.short	0x0004


	//----- nvinfo : EIATTR_SW_WAR
	.align		4
.L_20:
        /*005c*/ 	.byte	0x04, 0x36
        /*005e*/ 	.short	(.L_22 - .L_21)
.L_21:
        /*0060*/ 	.word	0x00000008
.L_22:


//--------------------- .nv.callgraph             --------------------------
	.section	.nv.callgraph,"",@"SHT_CUDA_CALLGRAPH"
	.align	4
	.sectionentsize	8
	.align		4
        /*0000*/ 	.word	0x00000000
	.align		4
        /*0004*/ 	.word	0xffffffff
	.align		4
        /*0008*/ 	.word	index@(_Z6kerneli)
	.align		4
        /*000c*/ 	.word	index@(vprintf)
	.align		4
        /*0010*/ 	.word	0x00000000
	.align		4
        /*0014*/ 	.word	0xfffffffe
	.align		4
        /*0018*/ 	.word	0x00000000
	.align		4
        /*001c*/ 	.word	0xfffffffd
	.align		4
        /*0020*/ 	.word	0x00000000
	.align		4
        /*0024*/ 	.word	0xfffffffc


//--------------------- .nv.constant4             --------------------------
	.section	.nv.constant4,"a",@progbits
	.align	8
	.align		8
.nv.constant4:
        /*0000*/ 	.dword	vprintf
	.align		8
        /*0008*/ 	.dword	$str


//--------------------- .text._Z6kerneli          --------------------------
	.section	.text._Z6kerneli,"ax",@progbits
	.align	128
        .global         _Z6kerneli
        .type           _Z6kerneli,@function
        .size           _Z6kerneli,(.L_x_2 - _Z6kerneli)
        .other          _Z6kerneli,@"STO_CUDA_ENTRY STV_DEFAULT"
_Z6kerneli:
.text._Z6kerneli:
[----:B------:R-:W0:Y:S01]  /*0000*/  LDC R1, c[0x0][0x37c] ;  /* 0x0000df00ff017b82 */ /* 0x000e220000000800 */
[----:B------:R-:W1:Y:S07]  /*0010*/  S2R R0, SR_TID.X ;  /* 0x0000000000007919 */ /* 0x000e6e0000002100 */
[----:B------:R-:W2:Y:S01]  /*0020*/  S2UR UR5, SR_CTAID.X ;  /* 0x00000000000579c3 */ /* 0x000ea20000002500 */
[----:B------:R-:W3:Y:S01]  /*0030*/  LDCU UR7, c[0x0][0x2fc] ;  /* 0x00005f80ff0777ac */ /* 0x000ee20008000800 */
[----:B0-----:R-:W-:Y:S01]  /*0040*/  VIADD R1, R1, 0xfffffff8 ;  /* 0xfffffff801017836 */ /* 0x001fe20000000000 */
[----:B------:R-:W0:Y:S01]  /*0050*/  LDCU UR4, c[0x0][0x360] ;  /* 0x00006c00ff0477ac */ /* 0x000e220008000800 */
[----:B------:R-:W4:Y:S01]  /*0060*/  LDCU UR6, c[0x0][0x2f8] ;  /* 0x00005f00ff0677ac */ /* 0x000f220008000800 */
[----:B0-----:R-:W-:-:S04]  /*0070*/  UIADD3 UR4, UPT, UPT, URZ, -UR4, URZ ;  /* 0x80000004ff047290 */ /* 0x001fc8000fffe0ff */
[----:B--2---:R-:W-:Y:S01]  /*0080*/  UIMAD UR5, UR4, UR5, URZ ;  /* 0x00000005040572a4 */ /* 0x004fe2000f8e02ff */
[----:B----4-:R-:W-:-:S05]  /*0090*/  IADD3 R6, P1, PT, R1, UR6, RZ ;  /* 0x0000000601067c10 */ /* 0x010fca000ff3e0ff */
[----:B-1----:R-:W-:Y:S01]  /*00a0*/  ISETP.NE.AND P0, PT, R0, UR5, PT ;  /* 0x0000000500007c0c */ /* 0x002fe2000bf05270 */
[----:B---3--:R-:W-:-:S12]  /*00b0*/  IMAD.X R7, RZ, RZ, UR7, P1 ;  /* 0x00000007ff077e24 */ /* 0x008fd800088e06ff */
[----:B------:R-:W-:Y:S05]  /*00c0*/  @P0 EXIT ;  /* 0x000000000000094d */ /* 0x000fea0003800000 */
[----:B------:R-:W0:Y:S01]  /*00d0*/  LDC R8, c[0x0][0x380] ;  /* 0x0000e000ff087b82 */ /* 0x000e220000000800 */
[----:B------:R-:W-:Y:S01]  /*00e0*/  MOV R0, 0x0 ;  /* 0x0000000000007802 */ /* 0x000fe20000000f00 */
[----:B------:R-:W1:Y:S06]  /*00f0*/  LDCU.64 UR4, c[0x4][0x8] ;  /* 0x01000100ff0477ac */ /* 0x000e6c0008000a00 */
[----:B------:R2:W3:Y:S01]  /*0100*/  LDC.64 R2, c[0x4][R0] ;  /* 0x0100000000027b82 */ /* 0x0004e20000000a00 */
[----:B-1----:R-:W-:Y:S02]  /*0110*/  IMAD.U32 R4, RZ, RZ, UR4 ;  /* 0x00000004ff047e24 */ /* 0x002fe4000f8e00ff */
[----:B------:R-:W-:Y:S01]  /*0120*/  IMAD.U32 R5, RZ, RZ, UR5 ;  /* 0x00000005ff057e24 */ /* 0x000fe2000f8e00ff */
[----:B0-----:R2:W-:Y:S06]  /*0130*/  STL [R1], R8 ;  /* 0x0000000801007387 */ /* 0x0015ec0000100800 */
[----:B------:R-:W-:-:S07]  /*0140*/  LEPC R20, `(.L_x_0) ;  /* 0x000000001014794e */ /* 0x000fce0000000000 */
[----:B--23--:R-:W-:Y:S05]  /*0150*/  CALL.ABS.NOINC R2 ;  /* 0x0000000002007343 */ /* 0x00cfea0003c00000 */
.L_x_0:
[----:B------:R-:W-:Y:S05]  /*0160*/  EXIT ;  /* 0x000000000000794d */ /* 0x000fea0003800000 */
.L_x_1:
[----:B------:R-:W-:-:S00]  /*0170*/  BRA `(.L_x_1) ;  /* 0xfffffffc00fc7947 */ /* 0x000fc0000383ffff */
[----:B------:R-:W-:-:S00]  /*0180*/  NOP ;  /* 0x0000000000007918 */ /* 0x000fc00000000000 */
[----:B------:R-:W-:-:S00]  /*0190*/  NOP ;  /* 0x0000000000007918 */ /* 0x000fc00000000000 */
[----:B------:R-:W-:-:S00]  /*01a0*/  NOP ;  /* 0x0000000000007918 */ /* 0x000fc00000000000 */
[----:B------:R-:W-:-:S00]  /*01b0*/  NOP ;  /* 0x0000000000007918 */ /* 0x000fc00000000000 */
[----:B------:R-:W-:-:S00]  /*01c0*/  NOP ;  /* 0x0000000000007918 */ /* 0x000fc00000000000 */
[----:B------:R-:W-:-:S00]  /*01d0*/  NOP ;  /* 0x0000000000007918 */ /* 0x000fc00000000000 */
[----:B------:R-:W-:-:S00]  /*01e0*/  NOP ;  /* 0x0000000000007918 */ /* 0x000fc00000000000 */
[----:B------:R-:W-:-:S00]  /*01f0*/  NOP ;  /* 0x0000000000007918 */ /* 0x000fc00000000000 */
.L_x_2:


//--------------------- .nv.global.init           --------------------------
	.section	.nv.global.init,"aw",@progbits
.nv.global.init:
	.type		$str,@object
	.size		$str,(.L_0 - $str)
$str:
        /*0000*/ 	.byte	0x74, 0x65, 0x73, 0x74, 0x20, 0x65, 0x76, 0x65, 0x6e, 0x74, 0x73, 0x20, 0x77, 0x69, 0x74, 0x68
        /*0010*/ 	.byte	0x20, 0x73, 0x74, 0x72, 0x65, 0x61, 0x6d, 0x3a, 0x25, 0x64, 0x0a, 0x00
.L_0:


//--------------------- .nv.shared.reserved.0     --------------------------
	.section	.nv.shared.reserved.0,"aw",@nobits
	.weak		__nv_reservedSMEM_offset_0_alias
	.size		__nv_reservedSMEM_offset_0_alias, 0, 64
	.other		__nv_reservedSMEM_offset_0_alias,@"STO_CUDA_RESERVED_SHARED STV_DEFAULT"
__nv_reservedSMEM_offset_0_alias:
	.zero		0
	.zero		64


//--------------------- .nv.constant0._Z6kerneli  --------------------------
	.section	.nv.constant0._Z6kerneli,"a",@progbits
	.sectionflags	@""
	.align	4
.nv.constant0._Z6kerneli:
	.zero		900


//--------------------- SYMBOLS --------------------------

	.type		.nv.reservedSmem.offset0,@object
	.size		.nv.reservedSmem.offset0,0x4
	.type		vprintf,@function
